	.headerflags	@"EF_CUDA_TEXMODE_UNIFIED EF_CUDA_64BIT_ADDRESS EF_CUDA_ACCELERATORS EF_CUDA_SM90 EF_CUDA_VIRTUAL_SM(EF_CUDA_SM90)"
	.elftype	@"ET_EXEC"


//--------------------- .nv.info                  --------------------------
	.section	.nv.info,"",@"SHT_CUDA_INFO"
	.align	4


	//----- nvinfo : EIATTR_REGCOUNT
	.align		4
        /*0000*/ 	.byte	0x04, 0x2f
        /*0002*/ 	.short	(.L_3 - .L_2)
	.align		4
.L_2:
        /*0004*/ 	.word	index@(triton_poi_fused_add_div_mean_mul_sqrt_sub_7)
        /*0008*/ 	.word	0x0000001a


	//----- nvinfo : EIATTR_MIN_STACK_SIZE
	.align		4
.L_3:
        /*000c*/ 	.byte	0x04, 0x12
        /*000e*/ 	.short	(.L_5 - .L_4)
	.align		4
.L_4:
        /*0010*/ 	.word	index@(triton_poi_fused_add_div_mean_mul_sqrt_sub_7)
        /*0014*/ 	.word	0x00000000


	//----- nvinfo : EIATTR_FRAME_SIZE
	.align		4
.L_5:
        /*0018*/ 	.byte	0x04, 0x11
        /*001a*/ 	.short	(.L_7 - .L_6)
	.align		4
.L_6:
        /*001c*/ 	.word	index@(triton_poi_fused_add_div_mean_mul_sqrt_sub_7)
        /*0020*/ 	.word	0x00000000


	//----- nvinfo : EIATTR_MIN_STACK_SIZE
	.align		4
.L_7:
        /*0024*/ 	.byte	0x04, 0x12
        /*0026*/ 	.short	(.L_9 - .L_8)
	.align		4
.L_8:
        /*0028*/ 	.word	index@(triton_poi_fused_add_div_mean_mul_sqrt_sub_7)
        /*002c*/ 	.word	0x00000000
.L_9:


//--------------------- .nv.info.triton_poi_fused_add_div_mean_mul_sqrt_sub_7 --------------------------
	.section	.nv.info.triton_poi_fused_add_div_mean_mul_sqrt_sub_7,"",@"SHT_CUDA_INFO"
	.sectionflags	@""
	.align	4


	//----- nvinfo : EIATTR_CUDA_API_VERSION
	.align		4
        /*0000*/ 	.byte	0x04, 0x37
        /*0002*/ 	.short	(.L_11 - .L_10)
.L_10:
        /*0004*/ 	.word	0x0000007c


	//----- nvinfo : EIATTR_KPARAM_INFO
	.align		4
.L_11:
        /*0008*/ 	.byte	0x04, 0x17
        /*000a*/ 	.short	(.L_13 - .L_12)
.L_12:
        /*000c*/ 	.word	0x00000000
        /*0010*/ 	.short	0x0007
        /*0012*/ 	.short	0x0038
        /*0014*/ 	.byte	0x00, 0xf0, 0x11, 0x00


	//----- nvinfo : EIATTR_KPARAM_INFO
	.align		4
.L_13:
        /*0018*/ 	.byte	0x04, 0x17
        /*001a*/ 	.short	(.L_15 - .L_14)
.L_14:
        /*001c*/ 	.word	0x00000000
        /*0020*/ 	.short	0x0006
        /*0022*/ 	.short	0x0030
        /*0024*/ 	.byte	0x00, 0xf4, 0x21, 0x00


	//----- nvinfo : EIATTR_KPARAM_INFO
	.align		4
.L_15:
        /*0028*/ 	.byte	0x04, 0x17
        /*002a*/ 	.short	(.L_17 - .L_16)
.L_16:
        /*002c*/ 	.word	0x00000000
        /*0030*/ 	.short	0x0005
        /*0032*/ 	.short	0x0028
        /*0034*/ 	.byte	0x00, 0xf4, 0x21, 0x00


	//----- nvinfo : EIATTR_KPARAM_INFO
	.align		4
.L_17:
        /*0038*/ 	.byte	0x04, 0x17
        /*003a*/ 	.short	(.L_19 - .L_18)
.L_18:
        /*003c*/ 	.word	0x00000000
        /*0040*/ 	.short	0x0004
        /*0042*/ 	.short	0x0020
        /*0044*/ 	.byte	0x00, 0xf4, 0x21, 0x00


	//----- nvinfo : EIATTR_KPARAM_INFO
	.align		4
.L_19:
        /*0048*/ 	.byte	0x04, 0x17
        /*004a*/ 	.short	(.L_21 - .L_20)
.L_20:
        /*004c*/ 	.word	0x00000000
        /*0050*/ 	.short	0x0003
        /*0052*/ 	.short	0x0018
        /*0054*/ 	.byte	0x00, 0xf4, 0x21, 0x00


	//----- nvinfo : EIATTR_KPARAM_INFO
	.align		4
.L_21:
        /*0058*/ 	.byte	0x04, 0x17
        /*005a*/ 	.short	(.L_23 - .L_22)
.L_22:
        /*005c*/ 	.word	0x00000000
        /*0060*/ 	.short	0x0002
        /*0062*/ 	.short	0x0010
        /*0064*/ 	.byte	0x00, 0xf4, 0x21, 0x00


	//----- nvinfo : EIATTR_KPARAM_INFO
	.align		4
.L_23:
        /*0068*/ 	.byte	0x04, 0x17
        /*006a*/ 	.short	(.L_25 - .L_24)
.L_24:
        /*006c*/ 	.word	0x00000000
        /*0070*/ 	.short	0x0001
        /*0072*/ 	.short	0x0008
        /*0074*/ 	.byte	0x00, 0xf4, 0x21, 0x00


	//----- nvinfo : EIATTR_KPARAM_INFO
	.align		4
.L_25:
        /*0078*/ 	.byte	0x04, 0x17
        /*007a*/ 	.short	(.L_27 - .L_26)
.L_26:
        /*007c*/ 	.word	0x00000000
        /*0080*/ 	.short	0x0000
        /*0082*/ 	.short	0x0000
        /*0084*/ 	.byte	0x00, 0xf4, 0x21, 0x00


	//----- nvinfo : EIATTR_SPARSE_MMA_MASK
	.align		4
.L_27:
        /*0088*/ 	.byte	0x03, 0x50
        /*008a*/ 	.short	0x0000


	//----- nvinfo : EIATTR_MAXREG_COUNT
	.align		4
        /*008c*/ 	.byte	0x03, 0x1b
        /*008e*/ 	.short	0x00ff


	//----- nvinfo : EIATTR_EXIT_INSTR_OFFSETS
	.align		4
        /*0090*/ 	.byte	0x04, 0x1c
        /*0092*/ 	.short	(.L_29 - .L_28)


	//   ....[0]....
.L_28:
        /*0094*/ 	.word	0x00000440


	//   ....[1]....
        /*0098*/ 	.word	0x00000460


	//----- nvinfo : EIATTR_REQNTID
	.align		4
.L_29:
        /*009c*/ 	.byte	0x04, 0x10
        /*009e*/ 	.short	(.L_31 - .L_30)
.L_30:
        /*00a0*/ 	.word	0x00000020
        /*00a4*/ 	.word	0x00000001
        /*00a8*/ 	.word	0x00000001


	//----- nvinfo : EIATTR_CBANK_PARAM_SIZE
	.align		4
.L_31:
        /*00ac*/ 	.byte	0x03, 0x19
        /*00ae*/ 	.short	0x003c


	//----- nvinfo : EIATTR_PARAM_CBANK
	.align		4
        /*00b0*/ 	.byte	0x04, 0x0a
        /*00b2*/ 	.short	(.L_33 - .L_32)
	.align		4
.L_32:
        /*00b4*/ 	.word	index@(.nv.constant0.triton_poi_fused_add_div_mean_mul_sqrt_sub_7)
        /*00b8*/ 	.short	0x0210
        /*00ba*/ 	.short	0x003c


	//----- nvinfo : EIATTR_SW_WAR
	.align		4
.L_33:
        /*00bc*/ 	.byte	0x04, 0x36
        /*00be*/ 	.short	(.L_35 - .L_34)
.L_34:
        /*00c0*/ 	.word	0x00000008
.L_35:


//--------------------- .nv.callgraph             --------------------------
	.section	.nv.callgraph,"",@"SHT_CUDA_CALLGRAPH"
	.align	4
	.sectionentsize	8
	.align		4
        /*0000*/ 	.word	0x00000000
	.align		4
        /*0004*/ 	.word	0xffffffff
	.align		4
        /*0008*/ 	.word	0x00000000
	.align		4
        /*000c*/ 	.word	0xfffffffe
	.align		4
        /*0010*/ 	.word	0x00000000
	.align		4
        /*0014*/ 	.word	0xfffffffd
	.align		4
        /*0018*/ 	.word	0x00000000
	.align		4
        /*001c*/ 	.word	0xfffffffc


//--------------------- .nv.constant4             --------------------------
	.section	.nv.constant4,"a",@progbits
	.align	8
	.align		8
.nv.constant4:
        /*0000*/ 	.dword	_$_str
	.align		8
        /*0008*/ 	.dword	_$_str_$_2


//--------------------- .text.triton_poi_fused_add_div_mean_mul_sqrt_sub_7 --------------------------
	.section	.text.triton_poi_fused_add_div_mean_mul_sqrt_sub_7,"ax",@progbits
	.align	128
        .global         triton_poi_fused_add_div_mean_mul_sqrt_sub_7
        .type           triton_poi_fused_add_div_mean_mul_sqrt_sub_7,@function
        .size           triton_poi_fused_add_div_mean_mul_sqrt_sub_7,(.L_x_1 - triton_poi_fused_add_div_mean_mul_sqrt_sub_7)
        .other          triton_poi_fused_add_div_mean_mul_sqrt_sub_7,@"STO_CUDA_ENTRY STV_DEFAULT"
triton_poi_fused_add_div_mean_mul_sqrt_sub_7:
.text.triton_poi_fused_add_div_mean_mul_sqrt_sub_7:
[----:B------:R-:W0:Y:S01]  /*0000*/  LDC R1, c[0x0][0x28] ;  /* 0x00000a00ff017b82 */ /* 0x000e220000000800 */
[----:B------:R-:W1:Y:S07]  /*0010*/  S2R R0, SR_TID.X ;  /* 0x0000000000007919 */ /* 0x000e6e0000002100 */
[----:B------:R-:W2:Y:S01]  /*0020*/  LDC.64 R2, c[0x0][0x230] ;  /* 0x00008c00ff027b82 */ /* 0x000ea20000000a00 */
[----:B------:R-:W-:Y:S01]  /*0030*/  CS2R R22, SRZ ;  /* 0x0000000000167805 */ /* 0x000fe2000001ff00 */
[----:B------:R-:W-:Y:S01]  /*0040*/  ULDC.64 UR4, c[0x0][0x208] ;  /* 0x0000820000047ab9 */ /* 0x000fe20000000a00 */
[----:B------:R-:W3:Y:S05]  /*0050*/  S2R R15, SR_CTAID.X ;  /* 0x00000000000f7919 */ /* 0x000eea0000002500 */
[----:B------:R-:W4:Y:S08]  /*0060*/  LDC.64 R4, c[0x0][0x218] ;  /* 0x00008600ff047b82 */ /* 0x000f300000000a00 */
[----:B------:R-:W5:Y:S08]  /*0070*/  LDC.64 R6, c[0x0][0x220] ;  /* 0x00008800ff067b82 */ /* 0x000f700000000a00 */
[----:B------:R-:W5:Y:S01]  /*0080*/  LDC.64 R8, c[0x0][0x228] ;  /* 0x00008a00ff087b82 */ /* 0x000f620000000a00 */
[----:B-1----:R-:W-:-:S07]  /*0090*/  SHF.L.U32 R0, R0, 0x1, RZ ;  /* 0x0000000100007819 */ /* 0x002fce00000006ff */
[----:B------:R-:W1:Y:S01]  /*00a0*/  LDC.64 R10, c[0x0][0x210] ;  /* 0x00008400ff0a7b82 */ /* 0x000e620000000a00 */
[----:B------:R-:W-:-:S04]  /*00b0*/  LOP3.LUT R0, R0, 0x3e, RZ, 0xc0, !PT ;  /* 0x0000003e00007812 */ /* 0x000fc800078ec0ff */
[----:B---3--:R-:W-:-:S03]  /*00c0*/  LEA R15, R15, R0, 0x6 ;  /* 0x000000000f0f7211 */ /* 0x008fc600078e30ff */
[----:B------:R-:W3:Y:S01]  /*00d0*/  LDC.64 R12, c[0x0][0x238] ;  /* 0x00008e00ff0c7b82 */ /* 0x000ee20000000a00 */
[----:B------:R-:W-:Y:S02]  /*00e0*/  SHF.R.S32.HI R0, RZ, 0x1f, R15 ;  /* 0x0000001fff007819 */ /* 0x000fe4000001140f */
[----:B------:R-:W-:Y:S02]  /*00f0*/  ISETP.GE.AND P4, PT, R15, 0x40, PT ;  /* 0x000000400f00780c */ /* 0x000fe40003f86270 */
[----:B------:R-:W-:-:S04]  /*0100*/  LEA.HI R0, R0, R15, RZ, 0x2 ;  /* 0x0000000f00007211 */ /* 0x000fc800078f10ff */
[----:B------:R-:W-:-:S05]  /*0110*/  SHF.R.S32.HI R17, RZ, 0x2, R0 ;  /* 0x00000002ff117819 */ /* 0x000fca0000011400 */
[----:B--2---:R-:W-:-:S05]  /*0120*/  IMAD.WIDE R2, R17, 0x4, R2 ;  /* 0x0000000411027825 */ /* 0x004fca00078e0202 */
[----:B------:R-:W2:Y:S04]  /*0130*/  @!P4 LDG.E.EL R22, desc[UR4][R2.64] ;  /* 0x000000040216c981 */ /* 0x000ea8000c2e1900 */
[----:B------:R1:W2:Y:S01]  /*0140*/  @!P4 LDG.E.EL R23, desc[UR4][R2.64] ;  /* 0x000000040217c981 */ /* 0x0002a2000c2e1900 */
[----:B------:R-:W-:Y:S02]  /*0150*/  CS2R R18, SRZ ;  /* 0x0000000000127805 */ /* 0x000fe4000001ff00 */
[----:B------:R-:W-:Y:S01]  /*0160*/  CS2R R20, SRZ ;  /* 0x0000000000147805 */ /* 0x000fe2000001ff00 */
[----:B------:R-:W-:Y:S01]  /*0170*/  HFMA2.MMA R14, -RZ, RZ, 0, 0 ;  /* 0x00000000ff0e7435 */ /* 0x000fe200000001ff */
[----:B----4-:R-:W-:Y:S01]  /*0180*/  IMAD.WIDE R4, R15, 0x4, R4 ;  /* 0x000000040f047825 */ /* 0x010fe200078e0204 */
[----:B------:R-:W-:-:S03]  /*0190*/  MOV R16, RZ ;  /* 0x000000ff00107202 */ /* 0x000fc60000000f00 */
[----:B-----5:R-:W-:Y:S01]  /*01a0*/  IMAD.WIDE R6, R15, 0x4, R6 ;  /* 0x000000040f067825 */ /* 0x020fe200078e0206 */
[----:B------:R4:W5:Y:S03]  /*01b0*/  @!P4 LDG.E.64 R18, desc[UR4][R4.64] ;  /* 0x000000040412c981 */ /* 0x000966000c1e1b00 */
[----:B0-----:R-:W-:Y:S01]  /*01c0*/  IMAD.WIDE R8, R17, 0x4, R8 ;  /* 0x0000000411087825 */ /* 0x001fe200078e0208 */
[----:B------:R-:W5:Y:S01]  /*01d0*/  @!P4 LDG.E.64 R20, desc[UR4][R6.64] ;  /* 0x000000040614c981 */ /* 0x000f62000c1e1b00 */
[----:B------:R-:W-:-:S03]  /*01e0*/  LOP3.LUT R0, R0, 0xfffffffc, RZ, 0xc0, !PT ;  /* 0xfffffffc00007812 */ /* 0x000fc600078ec0ff */
[----:B------:R-:W5:Y:S01]  /*01f0*/  @!P4 LDG.E.EL R14, desc[UR4][R8.64] ;  /* 0x00000004080ec981 */ /* 0x000f62000c2e1900 */
[----:B------:R-:W-:-:S03]  /*0200*/  IADD3 R17, R15, -R0, RZ ;  /* 0x800000000f117210 */ /* 0x000fc60007ffe0ff */
[----:B------:R-:W5:Y:S02]  /*0210*/  @!P4 LDG.E.EL R16, desc[UR4][R8.64] ;  /* 0x000000040810c981 */ /* 0x000f64000c2e1900 */
[----:B-1----:R-:W-:Y:S01]  /*0220*/  IMAD.WIDE R2, R17, 0x4, R10 ;  /* 0x0000000411027825 */ /* 0x002fe200078e020a */
[----:B----4-:R-:W-:-:S03]  /*0230*/  CS2R R4, SRZ ;  /* 0x0000000000047805 */ /* 0x010fc6000001ff00 */
[----:B---3--:R-:W-:Y:S01]  /*0240*/  IMAD.WIDE R10, R17, 0x4, R12 ;  /* 0x00000004110a7825 */ /* 0x008fe200078e020c */
[----:B------:R-:W-:-:S04]  /*0250*/  CS2R R12, SRZ ;  /* 0x00000000000c7805 */ /* 0x000fc8000001ff00 */
[----:B------:R-:W3:Y:S04]  /*0260*/  @!P4 LDG.E.EL.64 R4, desc[UR4][R10.64] ;  /* 0x000000040a04c981 */ /* 0x000ee8000c2e1b00 */
[----:B------:R0:W3:Y:S02]  /*0270*/  @!P4 LDG.E.EL.64 R12, desc[UR4][R2.64] ;  /* 0x00000004020cc981 */ /* 0x0000e4000c2e1b00 */
[----:B0-----:R-:W0:Y:S02]  /*0280*/  LDC.64 R2, c[0x0][0x240] ;  /* 0x00009000ff027b82 */ /* 0x001e240000000a00 */
[----:B0-----:R-:W-:-:S04]  /*0290*/  IMAD.WIDE R2, R15, 0x4, R2 ;  /* 0x000000040f027825 */ /* 0x001fc800078e0202 */
[----:B--2---:R-:W-:Y:S01]  /*02a0*/  FADD R22, R22, 1 ;  /* 0x3f80000016167421 */ /* 0x004fe20000000000 */
[----:B------:R-:W-:-:S03]  /*02b0*/  FADD R23, R23, 1 ;  /* 0x3f80000017177421 */ /* 0x000fc60000000000 */
[----:B------:R-:W0:Y:S08]  /*02c0*/  MUFU.SQRT R0, R22 ;  /* 0x0000001600007308 */ /* 0x000e300000002000 */
[----:B------:R-:W1:Y:S01]  /*02d0*/  MUFU.SQRT R6, R23 ;  /* 0x0000001700067308 */ /* 0x000e620000002000 */
[C---:B0-----:R-:W-:Y:S02]  /*02e0*/  FSETP.GT.AND P0, PT, R0.reuse, 8.50705917302346158658e+37, PT ;  /* 0x7e8000000000780b */ /* 0x041fe40003f04000 */
[----:B------:R-:W-:-:S02]  /*02f0*/  FSETP.GEU.AND P2, PT, R0, 1.175494350822287508e-38, PT ;  /* 0x008000000000780b */ /* 0x000fc40003f4e000 */
[C---:B-1----:R-:W-:Y:S02]  /*0300*/  FSETP.GT.AND P1, PT, R6.reuse, 8.50705917302346158658e+37, PT ;  /* 0x7e8000000600780b */ /* 0x042fe40003f24000 */
[----:B------:R-:W-:-:S07]  /*0310*/  FSETP.GEU.AND P3, PT, R6, 1.175494350822287508e-38, PT ;  /* 0x008000000600780b */ /* 0x000fce0003f6e000 */
[----:B------:R-:W-:-:S04]  /*0320*/  @P0 FMUL R0, R0, 0.25 ;  /* 0x3e80000000000820 */ /* 0x000fc80000400000 */
[----:B------:R-:W-:Y:S01]  /*0330*/  @!P2 FMUL R0, R0, 16777216 ;  /* 0x4b8000000000a820 */ /* 0x000fe20000400000 */
[----:B------:R-:W-:Y:S01]  /*0340*/  @P1 FMUL R6, R6, 0.25 ;  /* 0x3e80000006061820 */ /* 0x000fe20000400000 */
[----:B-----5:R-:W-:-:S03]  /*0350*/  FADD R7, R20, R18 ;  /* 0x0000001214077221 */ /* 0x020fc60000000000 */
[----:B------:R-:W-:Y:S01]  /*0360*/  @!P3 FMUL R6, R6, 16777216 ;  /* 0x4b8000000606b820 */ /* 0x000fe20000400000 */
[----:B------:R-:W-:Y:S01]  /*0370*/  FADD R19, R21, R19 ;  /* 0x0000001315137221 */ /* 0x000fe20000000000 */
[----:B------:R-:W0:Y:S01]  /*0380*/  MUFU.RCP R0, R0 ;  /* 0x0000000000007308 */ /* 0x000e220000001000 */
[----:B------:R-:W-:Y:S02]  /*0390*/  FADD R7, R7, -R14 ;  /* 0x8000000e07077221 */ /* 0x000fe40000000000 */
[----:B------:R-:W-:-:S05]  /*03a0*/  FADD R16, R19, -R16 ;  /* 0x8000001013107221 */ /* 0x000fca0000000000 */
[----:B------:R-:W1:Y:S01]  /*03b0*/  MUFU.RCP R9, R6 ;  /* 0x0000000600097308 */ /* 0x000e620000001000 */
[----:B------:R-:W-:Y:S01]  /*03c0*/  @P0 FMUL R7, R7, 0.25 ;  /* 0x3e80000007070820 */ /* 0x000fe20000400000 */
[----:B------:R-:W-:-:S03]  /*03d0*/  @P1 FMUL R16, R16, 0.25 ;  /* 0x3e80000010101820 */ /* 0x000fc60000400000 */
[----:B------:R-:W-:Y:S01]  /*03e0*/  @!P2 FMUL R7, R7, 16777216 ;  /* 0x4b8000000707a820 */ /* 0x000fe20000400000 */
[----:B------:R-:W-:-:S03]  /*03f0*/  @!P3 FMUL R16, R16, 16777216 ;  /* 0x4b8000001010b820 */ /* 0x000fc60000400000 */
[----:B0-----:R-:W-:Y:S01]  /*0400*/  FMUL R7, R0, R7 ;  /* 0x0000000700077220 */ /* 0x001fe20000400000 */
[----:B-1----:R-:W-:-:S03]  /*0410*/  FMUL R16, R9, R16 ;  /* 0x0000001009107220 */ /* 0x002fc60000400000 */
[----:B---3--:R-:W-:Y:S01]  /*0420*/  FFMA R4, R7, R12, R4 ;  /* 0x0000000c07047223 */ /* 0x008fe20000000004 */
[----:B------:R-:W-:Y:S01]  /*0430*/  FFMA R5, R16, R13, R5 ;  /* 0x0000000d10057223 */ /* 0x000fe20000000005 */
[----:B------:R-:W-:Y:S06]  /*0440*/  @P4 EXIT ;  /* 0x000000000000494d */ /* 0x000fec0003800000 */
[----:B------:R-:W-:Y:S01]  /*0450*/  STG.E.64 desc[UR4][R2.64], R4 ;  /* 0x0000000402007986 */ /* 0x000fe2000c101b04 */
[----:B------:R-:W-:Y:S05]  /*0460*/  EXIT ;  /* 0x000000000000794d */ /* 0x000fea0003800000 */
.L_x_0:
[----:B------:R-:W-:-:S00]  /*0470*/  BRA `(.L_x_0) ;  /* 0xfffffffc00fc7947 */ /* 0x000fc0000383ffff */
[----:B------:R-:W-:-:S00]  /*0480*/  NOP ;  /* 0x0000000000007918 */ /* 0x000fc00000000000 */
[----:B------:R-:W-:-:S00]  /*0490*/  NOP ;  /* 0x0000000000007918 */ /* 0x000fc00000000000 */
[----:B------:R-:W-:-:S00]  /*04a0*/  NOP ;  /* 0x0000000000007918 */ /* 0x000fc00000000000 */
[----:B------:R-:W-:-:S00]  /*04b0*/  NOP ;  /* 0x0000000000007918 */ /* 0x000fc00000000000 */
[----:B------:R-:W-:-:S00]  /*04c0*/  NOP ;  /* 0x0000000000007918 */ /* 0x000fc00000000000 */
[----:B------:R-:W-:-:S00]  /*04d0*/  NOP ;  /* 0x0000000000007918 */ /* 0x000fc00000000000 */
[----:B------:R-:W-:-:S00]  /*04e0*/  NOP ;  /* 0x0000000000007918 */ /* 0x000fc00000000000 */
[----:B------:R-:W-:-:S00]  /*04f0*/  NOP ;  /* 0x0000000000007918 */ /* 0x000fc00000000000 */
.L_x_1:


//--------------------- .nv.global.init           --------------------------
	.section	.nv.global.init,"aw",@progbits
.nv.global.init:
	.type		_$_str,@object
	.size		_$_str,(_$_str_$_2 - _$_str)
_$_str:
        /*0000*/ 	.byte	0x5f, 0x5f, 0x43, 0x55, 0x44, 0x41, 0x5f, 0x46, 0x54, 0x5a, 0x00
	.type		_$_str_$_2,@object
	.size		_$_str_$_2,(.L_1 - _$_str_$_2)
_$_str_$_2:
        /*000b*/ 	.byte	0x5f, 0x5f, 0x43, 0x55, 0x44, 0x41, 0x5f, 0x50, 0x52, 0x45, 0x43, 0x5f, 0x53, 0x51, 0x52, 0x54
        /*001b*/ 	.byte	0x00
.L_1:


//--------------------- .nv.constant0.triton_poi_fused_add_div_mean_mul_sqrt_sub_7 --------------------------
	.section	.nv.constant0.triton_poi_fused_add_div_mean_mul_sqrt_sub_7,"a",@progbits
	.sectionflags	@""
	.align	4
.nv.constant0.triton_poi_fused_add_div_mean_mul_sqrt_sub_7:
	.zero		588
